//
// Generated by NVIDIA NVVM Compiler
//
// Compiler Build ID: CL-36424714
// Cuda compilation tools, release 13.0, V13.0.88
// Based on NVVM 20.0.0
//

.version 9.0
.target sm_100
.address_size 64

	// .globl	_Z16check_shared_varPiS_
// _ZZ16check_shared_varPiS_E10shared_var has been demoted

.visible .entry _Z16check_shared_varPiS_(
	.param .u64 .ptr .align 1 _Z16check_shared_varPiS__param_0,
	.param .u64 .ptr .align 1 _Z16check_shared_varPiS__param_1
)
{
	.reg .pred 	%p<2>;
	.reg .b32 	%r<9>;
	.reg .b64 	%rd<9>;
	// demoted variable
	.shared .align 4 .b8 _ZZ16check_shared_varPiS_E10shared_var[8];
	ld.param.u64 	%rd2, [_Z16check_shared_varPiS__param_0];
	ld.param.u64 	%rd1, [_Z16check_shared_varPiS__param_1];
	cvta.to.global.u64 	%rd3, %rd2;
	mov.u32 	%r3, %ctaid.x;
	mov.u32 	%r4, %ntid.x;
	mov.u32 	%r1, %tid.x;
	mad.lo.s32 	%r5, %r3, %r4, %r1;
	mul.wide.s32 	%rd4, %r5, 4;
	add.s64 	%rd5, %rd3, %rd4;
	ld.global.u32 	%r2, [%rd5];
	shl.b32 	%r6, %r1, 2;
	mov.u32 	%r7, _ZZ16check_shared_varPiS_E10shared_var;
	add.s32 	%r8, %r7, %r6;
	st.shared.u32 	[%r8], %r2;
	setp.ne.s32 	%p1, %r3, 3;
	@%p1 bra 	$L__BB0_2;
	cvta.to.global.u64 	%rd6, %rd1;
	mul.wide.u32 	%rd7, %r1, 4;
	add.s64 	%rd8, %rd6, %rd7;
	st.global.u32 	[%rd8], %r2;
$L__BB0_2:
	ret;

}


// ===== COMPILED SASS (sm_100) =====

	.target	sm_100

	.elftype	@"ET_EXEC"


//--------------------- .note.nv.tkinfo           --------------------------
	.section	.note.nv.tkinfo,"",@"SHT_NOTE"
	.sectionflags	@"SHF_NOTE_NV_TKINFO"
	.tkinfo
        /*0018*/ 	.word	0x00000002
        /*0030*/ 	.string	""
        /*0030*/ 	.string	"ptxas"
        /*0030*/ 	.string	"Cuda compilation tools, release 13.0, V13.0.88"
        /*0030*/ 	.string	"Build cuda_13.0.r13.0/compiler.36424714_0"
        /*0030*/ 	.string	"-arch sm_100 -m 64 "



//--------------------- .note.nv.cuinfo           --------------------------
	.section	.note.nv.cuinfo,"",@"SHT_NOTE"
	.sectionflags	@"SHF_NOTE_NV_CUINFO"
        /*0018*/ 	.short	0x0002
        /*001a*/ 	.short	0x0064
        /*001c*/ 	.short	0x0082
	.zero		2


//--------------------- .nv.info                  --------------------------
	.section	.nv.info,"",@"SHT_CUDA_INFO"
	.align	4


	//----- nvinfo : EIATTR_REGCOUNT
	.align		4
        /*0000*/ 	.byte	0x04, 0x2f
        /*0002*/ 	.short	(.L_1 - .L_0)
	.align		4
.L_0:
        /*0004*/ 	.word	index@(_Z16check_shared_varPiS_)
        /*0008*/ 	.word	0x0000000a


	//----- nvinfo : EIATTR_FRAME_SIZE
	.align		4
.L_1:
        /*000c*/ 	.byte	0x04, 0x11
        /*000e*/ 	.short	(.L_3 - .L_2)
	.align		4
.L_2:
        /*0010*/ 	.word	index@(_Z16check_shared_varPiS_)
        /*0014*/ 	.word	0x00000000


	//----- nvinfo : EIATTR_MIN_STACK_SIZE
	.align		4
.L_3:
        /*0018*/ 	.byte	0x04, 0x12
        /*001a*/ 	.short	(.L_5 - .L_4)
	.align		4
.L_4:
        /*001c*/ 	.word	index@(_Z16check_shared_varPiS_)
        /*0020*/ 	.word	0x00000000
.L_5:


//--------------------- .nv.compat                --------------------------
	.section	.nv.compat,"",@"SHT_CUDA_COMPAT_INFO"
	.align	4
        /*0000*/ 	.byte	0x02, 0x09, 0x00, 0x00, 0x02, 0x02, 0x01, 0x00, 0x02, 0x05, 0x05, 0x00, 0x03, 0x07, 0x01, 0x01
        /*0010*/ 	.byte	0x02, 0x03, 0x00, 0x00, 0x02, 0x06, 0x01, 0x00, 0x04, 0x0b, 0x08, 0x00, 0x09, 0x00, 0x00, 0x00
        /*0020*/ 	.byte	0x00, 0x00, 0x00, 0x00


//--------------------- .nv.info._Z16check_shared_varPiS_ --------------------------
	.section	.nv.info._Z16check_shared_varPiS_,"",@"SHT_CUDA_INFO"
	.sectionflags	@""
	.align	4


	//----- nvinfo : EIATTR_CUDA_API_VERSION
	.align		4
        /*0000*/ 	.byte	0x04, 0x37
        /*0002*/ 	.short	(.L_7 - .L_6)
.L_6:
        /*0004*/ 	.word	0x00000082


	//----- nvinfo : EIATTR_KPARAM_INFO
	.align		4
.L_7:
        /*0008*/ 	.byte	0x04, 0x17
        /*000a*/ 	.short	(.L_9 - .L_8)
.L_8:
        /*000c*/ 	.word	0x00000000
        /*0010*/ 	.short	0x0001
        /*0012*/ 	.short	0x0008
        /*0014*/ 	.byte	0x00, 0xf5, 0x21, 0x00


	//----- nvinfo : EIATTR_KPARAM_INFO
	.align		4
.L_9:
        /*0018*/ 	.byte	0x04, 0x17
        /*001a*/ 	.short	(.L_11 - .L_10)
.L_10:
        /*001c*/ 	.word	0x00000000
        /*0020*/ 	.short	0x0000
        /*0022*/ 	.short	0x0000
        /*0024*/ 	.byte	0x00, 0xf5, 0x21, 0x00


	//----- nvinfo : EIATTR_SPARSE_MMA_MASK
	.align		4
.L_11:
        /*0028*/ 	.byte	0x03, 0x50
        /*002a*/ 	.short	0x0000


	//----- nvinfo : EIATTR_MAXREG_COUNT
	.align		4
        /*002c*/ 	.byte	0x03, 0x1b
        /*002e*/ 	.short	0x00ff


	//----- nvinfo : EIATTR_MERCURY_ISA_VERSION
	.align		4
        /*0030*/ 	.byte	0x03, 0x5f
        /*0032*/ 	.short	0x0101


	//----- nvinfo : EIATTR_VRC_CTA_INIT_COUNT
	.align		4
        /*0034*/ 	.byte	0x02, 0x4a
	.zero		1
	.zero		1


	//----- nvinfo : EIATTR_EXIT_INSTR_OFFSETS
	.align		4
        /*0038*/ 	.byte	0x04, 0x1c
        /*003a*/ 	.short	(.L_13 - .L_12)


	//   ....[0]....
.L_12:
        /*003c*/ 	.word	0x000000f0


	//   ....[1]....
        /*0040*/ 	.word	0x00000130


	//----- nvinfo : EIATTR_CBANK_PARAM_SIZE
	.align		4
.L_13:
        /*0044*/ 	.byte	0x03, 0x19
        /*0046*/ 	.short	0x0010


	//----- nvinfo : EIATTR_PARAM_CBANK
	.align		4
        /*0048*/ 	.byte	0x04, 0x0a
        /*004a*/ 	.short	(.L_15 - .L_14)
	.align		4
.L_14:
        /*004c*/ 	.word	index@(.nv.constant0._Z16check_shared_varPiS_)
        /*0050*/ 	.short	0x0380
        /*0052*/ 	.short	0x0010


	//----- nvinfo : EIATTR_SW_WAR
	.align		4
.L_15:
        /*0054*/ 	.byte	0x04, 0x36
        /*0056*/ 	.short	(.L_17 - .L_16)
.L_16:
        /*0058*/ 	.word	0x00000008
.L_17:


//--------------------- .nv.callgraph             --------------------------
	.section	.nv.callgraph,"",@"SHT_CUDA_CALLGRAPH"
	.align	4
	.sectionentsize	8
	.align		4
        /*0000*/ 	.word	0x00000000
	.align		4
        /*0004*/ 	.word	0xffffffff
	.align		4
        /*0008*/ 	.word	0x00000000
	.align		4
        /*000c*/ 	.word	0xfffffffe
	.align		4
        /*0010*/ 	.word	0x00000000
	.align		4
        /*0014*/ 	.word	0xfffffffd
	.align		4
        /*0018*/ 	.word	0x00000000
	.align		4
        /*001c*/ 	.word	0xfffffffc


//--------------------- .text._Z16check_shared_varPiS_ --------------------------
	.section	.text._Z16check_shared_varPiS_,"ax",@progbits
	.align	128
        .global         _Z16check_shared_varPiS_
        .type           _Z16check_shared_varPiS_,@function
        .size           _Z16check_shared_varPiS_,(.L_x_1 - _Z16check_shared_varPiS_)
        .other          _Z16check_shared_varPiS_,@"STO_CUDA_ENTRY STV_DEFAULT"
_Z16check_shared_varPiS_:
.text._Z16check_shared_varPiS_:
[----:B------:R-:W-:Y:S01]  /*0000*/  LDC R1, c[0x0][0x37c] ;  /* 0x0000df00ff017b82 */ /* 0x000fe20000000800 */
[----:B------:R-:W0:Y:S07]  /*0010*/  S2R R0, SR_CTAID.X ;  /* 0x0000000000007919 */ /* 0x000e2e0000002500 */
[----:B------:R-:W1:Y:S01]  /*0020*/  LDC.64 R2, c[0x0][0x380] ;  /* 0x0000e000ff027b82 */ /* 0x000e620000000a00 */
[----:B------:R-:W0:Y:S01]  /*0030*/  LDCU UR4, c[0x0][0x360] ;  /* 0x00006c00ff0477ac */ /* 0x000e220008000800 */
[----:B------:R-:W0:Y:S01]  /*0040*/  S2R R7, SR_TID.X ;  /* 0x0000000000077919 */ /* 0x000e220000002100 */
[----:B------:R-:W2:Y:S01]  /*0050*/  LDCU.64 UR6, c[0x0][0x358] ;  /* 0x00006b00ff0677ac */ /* 0x000ea20008000a00 */
[----:B0-----:R-:W-:-:S04]  /*0060*/  IMAD R5, R0, UR4, R7 ;  /* 0x0000000400057c24 */ /* 0x001fc8000f8e0207 */
[----:B-1----:R-:W-:-:S05]  /*0070*/  IMAD.WIDE R2, R5, 0x4, R2 ;  /* 0x0000000405027825 */ /* 0x002fca00078e0202 */
[----:B--2---:R-:W2:Y:S01]  /*0080*/  LDG.E R5, desc[UR6][R2.64] ;  /* 0x0000000602057981 */ /* 0x004ea2000c1e1900 */
[----:B------:R-:W0:Y:S01]  /*0090*/  S2UR UR5, SR_CgaCtaId ;  /* 0x00000000000579c3 */ /* 0x000e220000008800 */
[----:B------:R-:W-:Y:S01]  /*00a0*/  UMOV UR4, 0x400 ;  /* 0x0000040000047882 */ /* 0x000fe20000000000 */
[----:B------:R-:W-:Y:S01]  /*00b0*/  ISETP.NE.AND P0, PT, R0, 0x3, PT ;  /* 0x000000030000780c */ /* 0x000fe20003f05270 */
[----:B0-----:R-:W-:-:S06]  /*00c0*/  ULEA UR4, UR5, UR4, 0x18 ;  /* 0x0000000405047291 */ /* 0x001fcc000f8ec0ff */
[----:B------:R-:W-:-:S05]  /*00d0*/  LEA R0, R7, UR4, 0x2 ;  /* 0x0000000407007c11 */ /* 0x000fca000f8e10ff */
[----:B--2---:R0:W-:Y:S01]  /*00e0*/  STS [R0], R5 ;  /* 0x0000000500007388 */ /* 0x0041e20000000800 */
[----:B------:R-:W-:Y:S05]  /*00f0*/  @P0 EXIT ;  /* 0x000000000000094d */ /* 0x000fea0003800000 */
[----:B------:R-:W1:Y:S02]  /*0100*/  LDC.64 R2, c[0x0][0x388] ;  /* 0x0000e200ff027b82 */ /* 0x000e640000000a00 */
[----:B-1----:R-:W-:-:S05]  /*0110*/  IMAD.WIDE.U32 R2, R7, 0x4, R2 ;  /* 0x0000000407027825 */ /* 0x002fca00078e0002 */
[----:B------:R-:W-:Y:S01]  /*0120*/  STG.E desc[UR6][R2.64], R5 ;  /* 0x0000000502007986 */ /* 0x000fe2000c101906 */
[----:B------:R-:W-:Y:S05]  /*0130*/  EXIT ;  /* 0x000000000000794d */ /* 0x000fea0003800000 */
.L_x_0:
[----:B------:R-:W-:-:S00]  /*0140*/  BRA `(.L_x_0) ;  /* 0xfffffffc00fc7947 */ /* 0x000fc0000383ffff */
[----:B------:R-:W-:-:S00]  /*0150*/  NOP ;  /* 0x0000000000007918 */ /* 0x000fc00000000000 */
        /* <DEDUP_REMOVED lines=10> */
.L_x_1:


//--------------------- .nv.shared._Z16check_shared_varPiS_ --------------------------
	.section	.nv.shared._Z16check_shared_varPiS_,"aw",@nobits
	.sectionflags	@""
	.align	4
.nv.shared._Z16check_shared_varPiS_:
	.zero		1032


//--------------------- .nv.shared.reserved.0     --------------------------
	.section	.nv.shared.reserved.0,"aw",@nobits
	.weak		__nv_reservedSMEM_offset_0_alias
	.size		__nv_reservedSMEM_offset_0_alias, 0, 64
	.other		__nv_reservedSMEM_offset_0_alias,@"STO_CUDA_RESERVED_SHARED STV_DEFAULT"
__nv_reservedSMEM_offset_0_alias:
	.zero		0
	.zero		64


//--------------------- .nv.constant0._Z16check_shared_varPiS_ --------------------------
	.section	.nv.constant0._Z16check_shared_varPiS_,"a",@progbits
	.sectionflags	@""
	.align	4
.nv.constant0._Z16check_shared_varPiS_:
	.zero		912


//--------------------- SYMBOLS --------------------------

	.type		.nv.reservedSmem.offset0,@object
	.size		.nv.reservedSmem.offset0,0x4
	.type		.nv.reservedSmem.cap,@object
	.size		.nv.reservedSmem.cap,0x4
